//
// Generated by NVIDIA NVVM Compiler
//
// Compiler Build ID: CL-36424714
// Cuda compilation tools, release 13.0, V13.0.88
// Based on NVVM 20.0.0
//

.version 9.0
.target sm_100
.address_size 64

	// .globl	_Z8printingPc
.extern .func  (.param .b32 func_retval0) vprintf
(
	.param .b64 vprintf_param_0,
	.param .b64 vprintf_param_1
)
;
.global .align 1 .b8 $str[3] = {37, 115};

.visible .entry _Z8printingPc(
	.param .u64 .ptr .align 1 _Z8printingPc_param_0
)
{
	.local .align 8 .b8 	__local_depot0[8];
	.reg .b64 	%SP;
	.reg .b64 	%SPL;
	.reg .b32 	%r<3>;
	.reg .b64 	%rd<6>;

	mov.u64 	%SPL, __local_depot0;
	cvta.local.u64 	%SP, %SPL;
	ld.param.u64 	%rd1, [_Z8printingPc_param_0];
	add.u64 	%rd2, %SP, 0;
	add.u64 	%rd3, %SPL, 0;
	st.local.u64 	[%rd3], %rd1;
	mov.u64 	%rd4, $str;
	cvta.global.u64 	%rd5, %rd4;
	{ // callseq 0, 0
	.param .b64 param0;
	st.param.b64 	[param0], %rd5;
	.param .b64 param1;
	st.param.b64 	[param1], %rd2;
	.param .b32 retval0;
	call.uni (retval0), 
	vprintf, 
	(
	param0, 
	param1
	);
	ld.param.b32 	%r1, [retval0];
	} // callseq 0
	ret;

}


// ===== COMPILED SASS (sm_100) =====

	.target	sm_100

	.elftype	@"ET_EXEC"


//--------------------- .note.nv.tkinfo           --------------------------
	.section	.note.nv.tkinfo,"",@"SHT_NOTE"
	.sectionflags	@"SHF_NOTE_NV_TKINFO"
	.tkinfo
        /*0018*/ 	.word	0x00000002
        /*0030*/ 	.string	""
        /*0030*/ 	.string	"ptxas"
        /*0030*/ 	.string	"Cuda compilation tools, release 13.0, V13.0.88"
        /*0030*/ 	.string	"Build cuda_13.0.r13.0/compiler.36424714_0"
        /*0030*/ 	.string	"-arch sm_100 -m 64 "



//--------------------- .note.nv.cuinfo           --------------------------
	.section	.note.nv.cuinfo,"",@"SHT_NOTE"
	.sectionflags	@"SHF_NOTE_NV_CUINFO"
        /*0018*/ 	.short	0x0002
        /*001a*/ 	.short	0x0064
        /*001c*/ 	.short	0x0082
	.zero		2


//--------------------- .nv.info                  --------------------------
	.section	.nv.info,"",@"SHT_CUDA_INFO"
	.align	4


	//----- nvinfo : EIATTR_REGCOUNT
	.align		4
        /*0000*/ 	.byte	0x04, 0x2f
        /*0002*/ 	.short	(.L_2 - .L_1)
	.align		4
.L_1:
        /*0004*/ 	.word	index@(_Z8printingPc)
        /*0008*/ 	.word	0x00000018


	//----- nvinfo : EIATTR_FRAME_SIZE
	.align		4
.L_2:
        /*000c*/ 	.byte	0x04, 0x11
        /*000e*/ 	.short	(.L_4 - .L_3)
	.align		4
.L_3:
        /*0010*/ 	.word	index@(_Z8printingPc)
        /*0014*/ 	.word	0x00000008


	//----- nvinfo : EIATTR_MIN_STACK_SIZE
	.align		4
.L_4:
        /*0018*/ 	.byte	0x04, 0x12
        /*001a*/ 	.short	(.L_6 - .L_5)
	.align		4
.L_5:
        /*001c*/ 	.word	index@(_Z8printingPc)
        /*0020*/ 	.word	0x00000008
.L_6:


//--------------------- .nv.compat                --------------------------
	.section	.nv.compat,"",@"SHT_CUDA_COMPAT_INFO"
	.align	4
        /*0000*/ 	.byte	0x02, 0x09, 0x00, 0x00, 0x02, 0x02, 0x01, 0x00, 0x02, 0x05, 0x05, 0x00, 0x03, 0x07, 0x01, 0x01
        /*0010*/ 	.byte	0x02, 0x03, 0x00, 0x00, 0x02, 0x06, 0x01, 0x00, 0x04, 0x0b, 0x08, 0x00, 0x09, 0x00, 0x00, 0x00
        /*0020*/ 	.byte	0x00, 0x00, 0x00, 0x00


//--------------------- .nv.info._Z8printingPc    --------------------------
	.section	.nv.info._Z8printingPc,"",@"SHT_CUDA_INFO"
	.sectionflags	@""
	.align	4


	//----- nvinfo : EIATTR_CUDA_API_VERSION
	.align		4
        /*0000*/ 	.byte	0x04, 0x37
        /*0002*/ 	.short	(.L_8 - .L_7)
.L_7:
        /*0004*/ 	.word	0x00000082


	//----- nvinfo : EIATTR_KPARAM_INFO
	.align		4
.L_8:
        /*0008*/ 	.byte	0x04, 0x17
        /*000a*/ 	.short	(.L_10 - .L_9)
.L_9:
        /*000c*/ 	.word	0x00000000
        /*0010*/ 	.short	0x0000
        /*0012*/ 	.short	0x0000
        /*0014*/ 	.byte	0x00, 0xf5, 0x21, 0x00


	//----- nvinfo : EIATTR_SPARSE_MMA_MASK
	.align		4
.L_10:
        /*0018*/ 	.byte	0x03, 0x50
        /*001a*/ 	.short	0x0000


	//----- nvinfo : EIATTR_MAXREG_COUNT
	.align		4
        /*001c*/ 	.byte	0x03, 0x1b
        /*001e*/ 	.short	0x00ff


	//----- nvinfo : EIATTR_EXTERNS
	.align		4
        /*0020*/ 	.byte	0x04, 0x0f
        /*0022*/ 	.short	(.L_12 - .L_11)


	//   ....[0]....
	.align		4
.L_11:
        /*0024*/ 	.word	index@(vprintf)


	//----- nvinfo : EIATTR_MERCURY_ISA_VERSION
	.align		4
.L_12:
        /*0028*/ 	.byte	0x03, 0x5f
        /*002a*/ 	.short	0x0101


	//----- nvinfo : EIATTR_VRC_CTA_INIT_COUNT
	.align		4
        /*002c*/ 	.byte	0x02, 0x4a
	.zero		1
	.zero		1


	//----- nvinfo : EIATTR_SYSCALL_OFFSETS
	.align		4
        /*0030*/ 	.byte	0x04, 0x46
        /*0032*/ 	.short	(.L_14 - .L_13)


	//   ....[0]....
.L_13:
        /*0034*/ 	.word	0x000000e0


	//----- nvinfo : EIATTR_EXIT_INSTR_OFFSETS
	.align		4
.L_14:
        /*0038*/ 	.byte	0x04, 0x1c
        /*003a*/ 	.short	(.L_16 - .L_15)


	//   ....[0]....
.L_15:
        /*003c*/ 	.word	0x000000f0


	//----- nvinfo : EIATTR_CBANK_PARAM_SIZE
	.align		4
.L_16:
        /*0040*/ 	.byte	0x03, 0x19
        /*0042*/ 	.short	0x0008


	//----- nvinfo : EIATTR_PARAM_CBANK
	.align		4
        /*0044*/ 	.byte	0x04, 0x0a
        /*0046*/ 	.short	(.L_18 - .L_17)
	.align		4
.L_17:
        /*0048*/ 	.word	index@(.nv.constant0._Z8printingPc)
        /*004c*/ 	.short	0x0380
        /*004e*/ 	.short	0x0008


	//----- nvinfo : EIATTR_SW_WAR
	.align		4
.L_18:
        /*0050*/ 	.byte	0x04, 0x36
        /*0052*/ 	.short	(.L_20 - .L_19)
.L_19:
        /*0054*/ 	.word	0x00000008
.L_20:


//--------------------- .nv.callgraph             --------------------------
	.section	.nv.callgraph,"",@"SHT_CUDA_CALLGRAPH"
	.align	4
	.sectionentsize	8
	.align		4
        /*0000*/ 	.word	0x00000000
	.align		4
        /*0004*/ 	.word	0xffffffff
	.align		4
        /*0008*/ 	.word	index@(_Z8printingPc)
	.align		4
        /*000c*/ 	.word	index@(vprintf)
	.align		4
        /*0010*/ 	.word	0x00000000
	.align		4
        /*0014*/ 	.word	0xfffffffe
	.align		4
        /*0018*/ 	.word	0x00000000
	.align		4
        /*001c*/ 	.word	0xfffffffd
	.align		4
        /*0020*/ 	.word	0x00000000
	.align		4
        /*0024*/ 	.word	0xfffffffc


//--------------------- .nv.constant4             --------------------------
	.section	.nv.constant4,"a",@progbits
	.align	8
	.align		8
.nv.constant4:
        /*0000*/ 	.dword	vprintf
	.align		8
        /*0008*/ 	.dword	$str


//--------------------- .text._Z8printingPc       --------------------------
	.section	.text._Z8printingPc,"ax",@progbits
	.align	128
        .global         _Z8printingPc
        .type           _Z8printingPc,@function
        .size           _Z8printingPc,(.L_x_2 - _Z8printingPc)
        .other          _Z8printingPc,@"STO_CUDA_ENTRY STV_DEFAULT"
_Z8printingPc:
.text._Z8printingPc:
[----:B------:R-:W0:Y:S08]  /*0000*/  LDC R1, c[0x0][0x37c] ;  /* 0x0000df00ff017b82 */ /* 0x000e300000000800 */
[----:B------:R-:W1:Y:S01]  /*0010*/  LDC.64 R8, c[0x0][0x380] ;  /* 0x0000e000ff087b82 */ /* 0x000e620000000a00 */
[----:B0-----:R-:W-:Y:S01]  /*0020*/  VIADD R1, R1, 0xfffffff8 ;  /* 0xfffffff801017836 */ /* 0x001fe20000000000 */
[----:B------:R-:W-:Y:S01]  /*0030*/  MOV R0, 0x0 ;  /* 0x0000000000007802 */ /* 0x000fe20000000f00 */
[----:B------:R-:W0:Y:S01]  /*0040*/  LDCU UR4, c[0x0][0x2f8] ;  /* 0x00005f00ff0477ac */ /* 0x000e220008000800 */
[----:B------:R-:W2:Y:S04]  /*0050*/  LDCU.64 UR6, c[0x4][0x8] ;  /* 0x01000100ff0677ac */ /* 0x000ea80008000a00 */
[----:B------:R3:W4:Y:S01]  /*0060*/  LDC.64 R2, c[0x4][R0] ;  /* 0x0100000000027b82 */ /* 0x0007220000000a00 */
[----:B------:R-:W5:Y:S01]  /*0070*/  LDCU UR5, c[0x0][0x2fc] ;  /* 0x00005f80ff0577ac */ /* 0x000f620008000800 */
[----:B0-----:R-:W-:Y:S01]  /*0080*/  IADD3 R6, P0, PT, R1, UR4, RZ ;  /* 0x0000000401067c10 */ /* 0x001fe2000ff1e0ff */
[----:B-1----:R3:W-:Y:S01]  /*0090*/  STL.64 [R1], R8 ;  /* 0x0000000801007387 */ /* 0x0027e20000100a00 */
[----:B--2---:R-:W-:Y:S01]  /*00a0*/  IMAD.U32 R4, RZ, RZ, UR6 ;  /* 0x00000006ff047e24 */ /* 0x004fe2000f8e00ff */
[----:B------:R-:W-:-:S02]  /*00b0*/  MOV R5, UR7 ;  /* 0x0000000700057c02 */ /* 0x000fc40008000f00 */
[----:B-----5:R-:W-:-:S08]  /*00c0*/  IMAD.X R7, RZ, RZ, UR5, P0 ;  /* 0x00000005ff077e24 */ /* 0x020fd000080e06ff */
[----:B------:R-:W-:-:S07]  /*00d0*/  LEPC R20, `(.L_x_0) ;  /* 0x000000001014794e */ /* 0x000fce0000000000 */
[----:B---34-:R-:W-:Y:S05]  /*00e0*/  CALL.ABS.NOINC R2 ;  /* 0x0000000002007343 */ /* 0x018fea0003c00000 */
.L_x_0:
[----:B------:R-:W-:Y:S05]  /*00f0*/  EXIT ;  /* 0x000000000000794d */ /* 0x000fea0003800000 */
.L_x_1:
[----:B------:R-:W-:-:S00]  /*0100*/  BRA `(.L_x_1) ;  /* 0xfffffffc00fc7947 */ /* 0x000fc0000383ffff */
[----:B------:R-:W-:-:S00]  /*0110*/  NOP ;  /* 0x0000000000007918 */ /* 0x000fc00000000000 */
        /* <DEDUP_REMOVED lines=14> */
.L_x_2:


//--------------------- .nv.global.init           --------------------------
	.section	.nv.global.init,"aw",@progbits
.nv.global.init:
	.type		$str,@object
	.size		$str,(.L_0 - $str)
$str:
        /*0000*/ 	.byte	0x25, 0x73, 0x00
.L_0:


//--------------------- .nv.shared.reserved.0     --------------------------
	.section	.nv.shared.reserved.0,"aw",@nobits
	.weak		__nv_reservedSMEM_offset_0_alias
	.size		__nv_reservedSMEM_offset_0_alias, 0, 64
	.other		__nv_reservedSMEM_offset_0_alias,@"STO_CUDA_RESERVED_SHARED STV_DEFAULT"
__nv_reservedSMEM_offset_0_alias:
	.zero		0
	.zero		64


//--------------------- .nv.constant0._Z8printingPc --------------------------
	.section	.nv.constant0._Z8printingPc,"a",@progbits
	.sectionflags	@""
	.align	4
.nv.constant0._Z8printingPc:
	.zero		904


//--------------------- SYMBOLS --------------------------

	.type		.nv.reservedSmem.offset0,@object
	.size		.nv.reservedSmem.offset0,0x4
	.type		vprintf,@function
